//
// Generated by NVIDIA NVVM Compiler
//
// Compiler Build ID: CL-36424714
// Cuda compilation tools, release 13.0, V13.0.88
// Based on NVVM 20.0.0
//

.version 9.0
.target sm_100
.address_size 64

	// .globl	_Z6kernelP6SpherePh

.visible .entry _Z6kernelP6SpherePh(
	.param .u64 .ptr .align 1 _Z6kernelP6SpherePh_param_0,
	.param .u64 .ptr .align 1 _Z6kernelP6SpherePh_param_1
)
{
	.reg .pred 	%p<10>;
	.reg .b16 	%rs<2>;
	.reg .b32 	%r<22>;
	.reg .b32 	%f<159>;
	.reg .b64 	%rd<11>;

	ld.param.u64 	%rd5, [_Z6kernelP6SpherePh_param_0];
	ld.param.u64 	%rd4, [_Z6kernelP6SpherePh_param_1];
	cvta.to.global.u64 	%rd6, %rd5;
	mov.u32 	%r5, %ctaid.x;
	mov.u32 	%r6, %ntid.x;
	mov.u32 	%r7, %tid.x;
	mad.lo.s32 	%r8, %r5, %r6, %r7;
	mov.u32 	%r9, %ctaid.y;
	mov.u32 	%r10, %ntid.y;
	mov.u32 	%r11, %tid.y;
	mad.lo.s32 	%r12, %r9, %r10, %r11;
	mov.u32 	%r13, %nctaid.x;
	mul.lo.s32 	%r14, %r13, %r6;
	mad.lo.s32 	%r1, %r14, %r12, %r8;
	add.s32 	%r15, %r8, -1024;
	cvt.rn.f32.s32 	%f1, %r15;
	add.s32 	%r16, %r12, -1024;
	cvt.rn.f32.s32 	%f2, %r16;
	add.s64 	%rd10, %rd6, 56;
	mov.f32 	%f139, 0f00000000;
	mov.f32 	%f140, 0fD09502F9;
	mov.b32 	%r21, 0;
	mov.f32 	%f138, %f139;
	mov.f32 	%f137, %f139;
$L__BB0_1:
	ld.global.f32 	%f68, [%rd10+-40];
	sub.f32 	%f69, %f1, %f68;
	ld.global.f32 	%f70, [%rd10+-36];
	sub.f32 	%f71, %f2, %f70;
	mul.f32 	%f8, %f69, %f69;
	mul.f32 	%f9, %f71, %f71;
	add.f32 	%f72, %f8, %f9;
	ld.global.f32 	%f73, [%rd10+-44];
	mul.f32 	%f10, %f73, %f73;
	setp.geu.f32 	%p1, %f72, %f10;
	mov.f32 	%f136, 0fD09502F9;
	@%p1 bra 	$L__BB0_3;
	sub.f32 	%f74, %f10, %f8;
	sub.f32 	%f75, %f74, %f9;
	sqrt.rn.f32 	%f76, %f75;
	sqrt.rn.f32 	%f77, %f10;
	div.rn.f32 	%f135, %f76, %f77;
	ld.global.f32 	%f78, [%rd10+-32];
	add.f32 	%f136, %f76, %f78;
$L__BB0_3:
	setp.leu.f32 	%p2, %f136, %f140;
	@%p2 bra 	$L__BB0_5;
	ld.global.f32 	%f79, [%rd10+-56];
	mul.f32 	%f137, %f135, %f79;
	ld.global.f32 	%f80, [%rd10+-48];
	mul.f32 	%f138, %f135, %f80;
	ld.global.f32 	%f81, [%rd10+-52];
	mul.f32 	%f139, %f135, %f81;
	mov.f32 	%f140, %f136;
$L__BB0_5:
	ld.global.f32 	%f83, [%rd10+-12];
	sub.f32 	%f84, %f1, %f83;
	ld.global.f32 	%f85, [%rd10+-8];
	sub.f32 	%f86, %f2, %f85;
	mul.f32 	%f22, %f84, %f84;
	mul.f32 	%f23, %f86, %f86;
	add.f32 	%f87, %f22, %f23;
	ld.global.f32 	%f88, [%rd10+-16];
	mul.f32 	%f24, %f88, %f88;
	setp.geu.f32 	%p3, %f87, %f24;
	mov.f32 	%f142, 0fD09502F9;
	@%p3 bra 	$L__BB0_7;
	sub.f32 	%f89, %f24, %f22;
	sub.f32 	%f90, %f89, %f23;
	sqrt.rn.f32 	%f91, %f90;
	sqrt.rn.f32 	%f92, %f24;
	div.rn.f32 	%f135, %f91, %f92;
	ld.global.f32 	%f93, [%rd10+-4];
	add.f32 	%f142, %f91, %f93;
$L__BB0_7:
	setp.leu.f32 	%p4, %f142, %f140;
	@%p4 bra 	$L__BB0_9;
	ld.global.f32 	%f94, [%rd10+-28];
	mul.f32 	%f137, %f135, %f94;
	ld.global.f32 	%f95, [%rd10+-20];
	mul.f32 	%f138, %f135, %f95;
	ld.global.f32 	%f96, [%rd10+-24];
	mul.f32 	%f139, %f135, %f96;
	mov.f32 	%f140, %f142;
$L__BB0_9:
	ld.global.f32 	%f98, [%rd10+16];
	sub.f32 	%f99, %f1, %f98;
	ld.global.f32 	%f100, [%rd10+20];
	sub.f32 	%f101, %f2, %f100;
	mul.f32 	%f36, %f99, %f99;
	mul.f32 	%f37, %f101, %f101;
	add.f32 	%f102, %f36, %f37;
	ld.global.f32 	%f103, [%rd10+12];
	mul.f32 	%f38, %f103, %f103;
	setp.geu.f32 	%p5, %f102, %f38;
	mov.f32 	%f148, 0fD09502F9;
	@%p5 bra 	$L__BB0_11;
	sub.f32 	%f104, %f38, %f36;
	sub.f32 	%f105, %f104, %f37;
	sqrt.rn.f32 	%f106, %f105;
	sqrt.rn.f32 	%f107, %f38;
	div.rn.f32 	%f135, %f106, %f107;
	ld.global.f32 	%f108, [%rd10+24];
	add.f32 	%f148, %f106, %f108;
$L__BB0_11:
	setp.leu.f32 	%p6, %f148, %f140;
	@%p6 bra 	$L__BB0_13;
	ld.global.f32 	%f109, [%rd10];
	mul.f32 	%f137, %f135, %f109;
	ld.global.f32 	%f110, [%rd10+8];
	mul.f32 	%f138, %f135, %f110;
	ld.global.f32 	%f111, [%rd10+4];
	mul.f32 	%f139, %f135, %f111;
	mov.f32 	%f140, %f148;
$L__BB0_13:
	ld.global.f32 	%f113, [%rd10+44];
	sub.f32 	%f114, %f1, %f113;
	ld.global.f32 	%f115, [%rd10+48];
	sub.f32 	%f116, %f2, %f115;
	mul.f32 	%f50, %f114, %f114;
	mul.f32 	%f51, %f116, %f116;
	add.f32 	%f117, %f50, %f51;
	ld.global.f32 	%f118, [%rd10+40];
	mul.f32 	%f52, %f118, %f118;
	setp.geu.f32 	%p7, %f117, %f52;
	mov.f32 	%f154, 0fD09502F9;
	@%p7 bra 	$L__BB0_15;
	sub.f32 	%f119, %f52, %f50;
	sub.f32 	%f120, %f119, %f51;
	sqrt.rn.f32 	%f121, %f120;
	sqrt.rn.f32 	%f122, %f52;
	div.rn.f32 	%f135, %f121, %f122;
	ld.global.f32 	%f123, [%rd10+52];
	add.f32 	%f154, %f121, %f123;
$L__BB0_15:
	setp.leu.f32 	%p8, %f154, %f140;
	@%p8 bra 	$L__BB0_17;
	ld.global.f32 	%f124, [%rd10+28];
	mul.f32 	%f137, %f135, %f124;
	ld.global.f32 	%f125, [%rd10+36];
	mul.f32 	%f138, %f135, %f125;
	ld.global.f32 	%f126, [%rd10+32];
	mul.f32 	%f139, %f135, %f126;
	mov.f32 	%f140, %f154;
$L__BB0_17:
	add.s32 	%r21, %r21, 4;
	add.s64 	%rd10, %rd10, 112;
	setp.ne.s32 	%p9, %r21, 100;
	@%p9 bra 	$L__BB0_1;
	cvta.to.global.u64 	%rd7, %rd4;
	mul.f32 	%f127, %f137, 0f437F0000;
	cvt.rzi.s32.f32 	%r17, %f127;
	shl.b32 	%r18, %r1, 2;
	cvt.s64.s32 	%rd8, %r18;
	add.s64 	%rd9, %rd7, %rd8;
	st.global.u8 	[%rd9], %r17;
	mul.f32 	%f128, %f138, 0f437F0000;
	cvt.rzi.s32.f32 	%r19, %f128;
	st.global.u8 	[%rd9+1], %r19;
	mul.f32 	%f129, %f139, 0f437F0000;
	cvt.rzi.s32.f32 	%r20, %f129;
	st.global.u8 	[%rd9+2], %r20;
	mov.b16 	%rs1, 255;
	st.global.u8 	[%rd9+3], %rs1;
	ret;

}


// ===== COMPILED SASS (sm_100) =====

	.target	sm_100

	.elftype	@"ET_EXEC"


//--------------------- .note.nv.tkinfo           --------------------------
	.section	.note.nv.tkinfo,"",@"SHT_NOTE"
	.sectionflags	@"SHF_NOTE_NV_TKINFO"
	.tkinfo
        /*0018*/ 	.word	0x00000002
        /*0030*/ 	.string	""
        /*0030*/ 	.string	"ptxas"
        /*0030*/ 	.string	"Cuda compilation tools, release 13.0, V13.0.88"
        /*0030*/ 	.string	"Build cuda_13.0.r13.0/compiler.36424714_0"
        /*0030*/ 	.string	"-arch sm_100 -m 64 "



//--------------------- .note.nv.cuinfo           --------------------------
	.section	.note.nv.cuinfo,"",@"SHT_NOTE"
	.sectionflags	@"SHF_NOTE_NV_CUINFO"
        /*0018*/ 	.short	0x0002
        /*001a*/ 	.short	0x0064
        /*001c*/ 	.short	0x0082
	.zero		2


//--------------------- .nv.info                  --------------------------
	.section	.nv.info,"",@"SHT_CUDA_INFO"
	.align	4


	//----- nvinfo : EIATTR_REGCOUNT
	.align		4
        /*0000*/ 	.byte	0x04, 0x2f
        /*0002*/ 	.short	(.L_1 - .L_0)
	.align		4
.L_0:
        /*0004*/ 	.word	index@(_Z6kernelP6SpherePh)
        /*0008*/ 	.word	0x00000017


	//----- nvinfo : EIATTR_FRAME_SIZE
	.align		4
.L_1:
        /*000c*/ 	.byte	0x04, 0x11
        /*000e*/ 	.short	(.L_3 - .L_2)
	.align		4
.L_2:
        /*0010*/ 	.word	index@($__internal_1_$__cuda_sm3x_div_rn_noftz_f32_slowpath)
        /*0014*/ 	.word	0x00000000


	//----- nvinfo : EIATTR_FRAME_SIZE
	.align		4
.L_3:
        /*0018*/ 	.byte	0x04, 0x11
        /*001a*/ 	.short	(.L_5 - .L_4)
	.align		4
.L_4:
        /*001c*/ 	.word	index@($__internal_0_$__cuda_sm20_sqrt_rn_f32_slowpath)
        /*0020*/ 	.word	0x00000000


	//----- nvinfo : EIATTR_FRAME_SIZE
	.align		4
.L_5:
        /*0024*/ 	.byte	0x04, 0x11
        /*0026*/ 	.short	(.L_7 - .L_6)
	.align		4
.L_6:
        /*0028*/ 	.word	index@(_Z6kernelP6SpherePh)
        /*002c*/ 	.word	0x00000000


	//----- nvinfo : EIATTR_MIN_STACK_SIZE
	.align		4
.L_7:
        /*0030*/ 	.byte	0x04, 0x12
        /*0032*/ 	.short	(.L_9 - .L_8)
	.align		4
.L_8:
        /*0034*/ 	.word	index@(_Z6kernelP6SpherePh)
        /*0038*/ 	.word	0x00000000
.L_9:


//--------------------- .nv.compat                --------------------------
	.section	.nv.compat,"",@"SHT_CUDA_COMPAT_INFO"
	.align	4
        /*0000*/ 	.byte	0x02, 0x09, 0x00, 0x00, 0x02, 0x02, 0x01, 0x00, 0x02, 0x05, 0x05, 0x00, 0x03, 0x07, 0x01, 0x01
        /*0010*/ 	.byte	0x02, 0x03, 0x00, 0x00, 0x02, 0x06, 0x01, 0x00, 0x04, 0x0b, 0x08, 0x00, 0x01, 0x00, 0x00, 0x00
        /*0020*/ 	.byte	0x00, 0x00, 0x00, 0x00


//--------------------- .nv.info._Z6kernelP6SpherePh --------------------------
	.section	.nv.info._Z6kernelP6SpherePh,"",@"SHT_CUDA_INFO"
	.sectionflags	@""
	.align	4


	//----- nvinfo : EIATTR_CUDA_API_VERSION
	.align		4
        /*0000*/ 	.byte	0x04, 0x37
        /*0002*/ 	.short	(.L_11 - .L_10)
.L_10:
        /*0004*/ 	.word	0x00000082


	//----- nvinfo : EIATTR_KPARAM_INFO
	.align		4
.L_11:
        /*0008*/ 	.byte	0x04, 0x17
        /*000a*/ 	.short	(.L_13 - .L_12)
.L_12:
        /*000c*/ 	.word	0x00000000
        /*0010*/ 	.short	0x0001
        /*0012*/ 	.short	0x0008
        /*0014*/ 	.byte	0x00, 0xf5, 0x21, 0x00


	//----- nvinfo : EIATTR_KPARAM_INFO
	.align		4
.L_13:
        /*0018*/ 	.byte	0x04, 0x17
        /*001a*/ 	.short	(.L_15 - .L_14)
.L_14:
        /*001c*/ 	.word	0x00000000
        /*0020*/ 	.short	0x0000
        /*0022*/ 	.short	0x0000
        /*0024*/ 	.byte	0x00, 0xf5, 0x21, 0x00


	//----- nvinfo : EIATTR_SPARSE_MMA_MASK
	.align		4
.L_15:
        /*0028*/ 	.byte	0x03, 0x50
        /*002a*/ 	.short	0x0000


	//----- nvinfo : EIATTR_MAXREG_COUNT
	.align		4
        /*002c*/ 	.byte	0x03, 0x1b
        /*002e*/ 	.short	0x00ff


	//----- nvinfo : EIATTR_MERCURY_ISA_VERSION
	.align		4
        /*0030*/ 	.byte	0x03, 0x5f
        /*0032*/ 	.short	0x0101


	//----- nvinfo : EIATTR_VRC_CTA_INIT_COUNT
	.align		4
        /*0034*/ 	.byte	0x02, 0x4a
	.zero		1
	.zero		1


	//----- nvinfo : EIATTR_EXIT_INSTR_OFFSETS
	.align		4
        /*0038*/ 	.byte	0x04, 0x1c
        /*003a*/ 	.short	(.L_17 - .L_16)


	//   ....[0]....
.L_16:
        /*003c*/ 	.word	0x00001420


	//----- nvinfo : EIATTR_CRS_STACK_SIZE
	.align		4
.L_17:
        /*0040*/ 	.byte	0x04, 0x1e
        /*0042*/ 	.short	(.L_19 - .L_18)
.L_18:
        /*0044*/ 	.word	0x00000000


	//----- nvinfo : EIATTR_CBANK_PARAM_SIZE
	.align		4
.L_19:
        /*0048*/ 	.byte	0x03, 0x19
        /*004a*/ 	.short	0x0010


	//----- nvinfo : EIATTR_PARAM_CBANK
	.align		4
        /*004c*/ 	.byte	0x04, 0x0a
        /*004e*/ 	.short	(.L_21 - .L_20)
	.align		4
.L_20:
        /*0050*/ 	.word	index@(.nv.constant0._Z6kernelP6SpherePh)
        /*0054*/ 	.short	0x0380
        /*0056*/ 	.short	0x0010


	//----- nvinfo : EIATTR_SW_WAR
	.align		4
.L_21:
        /*0058*/ 	.byte	0x04, 0x36
        /*005a*/ 	.short	(.L_23 - .L_22)
.L_22:
        /*005c*/ 	.word	0x00000008
.L_23:


//--------------------- .nv.callgraph             --------------------------
	.section	.nv.callgraph,"",@"SHT_CUDA_CALLGRAPH"
	.align	4
	.sectionentsize	8
	.align		4
        /*0000*/ 	.word	0x00000000
	.align		4
        /*0004*/ 	.word	0xffffffff
	.align		4
        /*0008*/ 	.word	0x00000000
	.align		4
        /*000c*/ 	.word	0xfffffffe
	.align		4
        /*0010*/ 	.word	0x00000000
	.align		4
        /*0014*/ 	.word	0xfffffffd
	.align		4
        /*0018*/ 	.word	0x00000000
	.align		4
        /*001c*/ 	.word	0xfffffffc


//--------------------- .text._Z6kernelP6SpherePh --------------------------
	.section	.text._Z6kernelP6SpherePh,"ax",@progbits
	.align	128
        .global         _Z6kernelP6SpherePh
        .type           _Z6kernelP6SpherePh,@function
        .size           _Z6kernelP6SpherePh,(.L_x_57 - _Z6kernelP6SpherePh)
        .other          _Z6kernelP6SpherePh,@"STO_CUDA_ENTRY STV_DEFAULT"
_Z6kernelP6SpherePh:
.text._Z6kernelP6SpherePh:
[----:B------:R-:W-:Y:S01]  /*0000*/  LDC R1, c[0x0][0x37c] ;  /* 0x0000df00ff017b82 */ /* 0x000fe20000000800 */
[----:B------:R-:W0:Y:S07]  /*0010*/  S2R R2, SR_TID.Y ;  /* 0x0000000000027919 */ /* 0x000e2e0000002200 */
[----:B------:R-:W1:Y:S01]  /*0020*/  LDC R9, c[0x0][0x360] ;  /* 0x0000d800ff097b82 */ /* 0x000e620000000800 */
[----:B------:R-:W2:Y:S01]  /*0030*/  LDCU.64 UR4, c[0x0][0x380] ;  /* 0x00007000ff0477ac */ /* 0x000ea20008000a00 */
[----:B------:R-:W-:Y:S01]  /*0040*/  HFMA2 R12, -RZ, RZ, 0, 0 ;  /* 0x00000000ff0c7431 */ /* 0x000fe200000001ff */
[----:B------:R-:W1:Y:S01]  /*0050*/  S2R R0, SR_TID.X ;  /* 0x0000000000007919 */ /* 0x000e620000002100 */
[----:B------:R-:W-:Y:S01]  /*0060*/  HFMA2 R10, -RZ, RZ, 0, 0 ;  /* 0x00000000ff0a7431 */ /* 0x000fe200000001ff */
[----:B------:R-:W-:-:S02]  /*0070*/  MOV R11, 0xd09502f9 ;  /* 0xd09502f9000b7802 */ /* 0x000fc40000000f00 */
[----:B------:R-:W-:Y:S01]  /*0080*/  MOV R8, RZ ;  /* 0x000000ff00087202 */ /* 0x000fe20000000f00 */
[----:B------:R-:W0:Y:S08]  /*0090*/  S2UR UR6, SR_CTAID.Y ;  /* 0x00000000000679c3 */ /* 0x000e300000002600 */
[----:B------:R-:W0:Y:S01]  /*00a0*/  LDC R3, c[0x0][0x364] ;  /* 0x0000d900ff037b82 */ /* 0x000e220000000800 */
[----:B------:R-:W3:Y:S01]  /*00b0*/  LDCU UR9, c[0x0][0x370] ;  /* 0x00006e00ff0977ac */ /* 0x000ee20008000800 */
[----:B--2---:R-:W-:-:S06]  /*00c0*/  UIADD3 UR4, UP0, UPT, UR4, 0x38, URZ ;  /* 0x0000003804047890 */ /* 0x004fcc000ff1e0ff */
[----:B------:R-:W1:Y:S01]  /*00d0*/  S2UR UR8, SR_CTAID.X ;  /* 0x00000000000879c3 */ /* 0x000e620000002500 */
[----:B------:R-:W-:Y:S01]  /*00e0*/  UIADD3.X UR5, UPT, UPT, URZ, UR5, URZ, UP0, !UPT ;  /* 0x00000005ff057290 */ /* 0x000fe200087fe4ff */
[----:B------:R-:W-:Y:S01]  /*00f0*/  MOV R4, UR4 ;  /* 0x0000000400047c02 */ /* 0x000fe20008000f00 */
[----:B------:R-:W-:-:S04]  /*0100*/  UMOV UR4, URZ ;  /* 0x000000ff00047c82 */ /* 0x000fc80008000000 */
[----:B------:R-:W-:Y:S01]  /*0110*/  MOV R5, UR5 ;  /* 0x0000000500057c02 */ /* 0x000fe20008000f00 */
[----:B0-----:R-:W-:Y:S01]  /*0120*/  IMAD R3, R3, UR6, R2 ;  /* 0x0000000603037c24 */ /* 0x001fe2000f8e0202 */
[----:B------:R-:W0:Y:S03]  /*0130*/  LDCU.64 UR6, c[0x0][0x358] ;  /* 0x00006b00ff0677ac */ /* 0x000e260008000a00 */
[----:B------:R-:W-:Y:S02]  /*0140*/  VIADD R6, R3, 0xfffffc00 ;  /* 0xfffffc0003067836 */ /* 0x000fe40000000000 */
[----:B-1----:R-:W-:-:S03]  /*0150*/  IMAD R0, R9, UR8, R0 ;  /* 0x0000000809007c24 */ /* 0x002fc6000f8e0200 */
[----:B------:R-:W-:Y:S01]  /*0160*/  I2FP.F32.S32 R6, R6 ;  /* 0x0000000600067245 */ /* 0x000fe20000201400 */
[----:B---3--:R-:W-:Y:S01]  /*0170*/  IMAD R9, R9, UR9, RZ ;  /* 0x0000000909097c24 */ /* 0x008fe2000f8e02ff */
[----:B------:R-:W-:-:S03]  /*0180*/  IADD3 R7, PT, PT, R0, -0x400, RZ ;  /* 0xfffffc0000077810 */ /* 0x000fc60007ffe0ff */
[----:B------:R-:W-:Y:S01]  /*0190*/  IMAD R9, R3, R9, R0 ;  /* 0x0000000903097224 */ /* 0x000fe200078e0200 */
[----:B------:R-:W-:-:S07]  /*01a0*/  I2FP.F32.S32 R7, R7 ;  /* 0x0000000700077245 */ /* 0x000fce0000201400 */
.L_x_42:
[----:B0-----:R-:W2:Y:S04]  /*01b0*/  LDG.E R2, desc[UR6][R4.64+-0x28] ;  /* 0xffffd80604027981 */ /* 0x001ea8000c1e1900 */
[----:B------:R-:W3:Y:S04]  /*01c0*/  LDG.E R3, desc[UR6][R4.64+-0x24] ;  /* 0xffffdc0604037981 */ /* 0x000ee8000c1e1900 */
[----:B------:R-:W4:Y:S01]  /*01d0*/  LDG.E R14, desc[UR6][R4.64+-0x2c] ;  /* 0xffffd406040e7981 */ /* 0x000f22000c1e1900 */
[----:B------:R-:W-:Y:S01]  /*01e0*/  UIADD3 UR4, UPT, UPT, UR4, 0x4, URZ ;  /* 0x0000000404047890 */ /* 0x000fe2000fffe0ff */
[----:B------:R-:W-:Y:S03]  /*01f0*/  BSSY.RECONVERGENT B0, `(.L_x_0) ;  /* 0x0000039000007945 */ /* 0x000fe60003800200 */
[----:B------:R-:W-:Y:S01]  /*0200*/  UISETP.NE.AND UP0, UPT, UR4, 0x64, UPT ;  /* 0x000000640400788c */ /* 0x000fe2000bf05270 */
[----:B--2---:R-:W-:Y:S01]  /*0210*/  FADD R2, R7, -R2 ;  /* 0x8000000207027221 */ /* 0x004fe20000000000 */
[----:B---3--:R-:W-:-:S03]  /*0220*/  FADD R3, R6, -R3 ;  /* 0x8000000306037221 */ /* 0x008fc60000000000 */
[----:B------:R-:W-:Y:S01]  /*0230*/  FMUL R13, R2, R2 ;  /* 0x00000002020d7220 */ /* 0x000fe20000400000 */
[----:B------:R-:W-:Y:S01]  /*0240*/  MOV R2, 0xd09502f9 ;  /* 0xd09502f900027802 */ /* 0x000fe20000000f00 */
[----:B------:R-:W-:Y:S01]  /*0250*/  FMUL R15, R3, R3 ;  /* 0x00000003030f7220 */ /* 0x000fe20000400000 */
[----:B----4-:R-:W-:-:S03]  /*0260*/  FMUL R14, R14, R14 ;  /* 0x0000000e0e0e7220 */ /* 0x010fc60000400000 */
[----:B------:R-:W-:-:S05]  /*0270*/  FADD R3, R13, R15 ;  /* 0x0000000f0d037221 */ /* 0x000fca0000000000 */
[----:B------:R-:W-:-:S13]  /*0280*/  FSETP.GEU.AND P0, PT, R3, R14, PT ;  /* 0x0000000e0300720b */ /* 0x000fda0003f0e000 */
[----:B------:R-:W-:Y:S05]  /*0290*/  @P0 BRA `(.L_x_1) ;  /* 0x0000000000b80947 */ /* 0x000fea0003800000 */
[----:B------:R-:W-:Y:S01]  /*02a0*/  FADD R0, -R13, R14 ;  /* 0x0000000e0d007221 */ /* 0x000fe20000000100 */
[----:B------:R-:W-:Y:S03]  /*02b0*/  BSSY.RECONVERGENT B1, `(.L_x_2) ;  /* 0x000000e000017945 */ /* 0x000fe60003800200 */
[----:B------:R-:W-:-:S04]  /*02c0*/  FADD R0, -R15, R0 ;  /* 0x000000000f007221 */ /* 0x000fc80000000100 */
[----:B------:R0:W1:Y:S01]  /*02d0*/  MUFU.RSQ R3, R0 ;  /* 0x0000000000037308 */ /* 0x0000620000001400 */
[----:B------:R-:W-:-:S04]  /*02e0*/  IADD3 R2, PT, PT, R0, -0xd000000, RZ ;  /* 0xf300000000027810 */ /* 0x000fc80007ffe0ff */
[----:B------:R-:W-:-:S13]  /*02f0*/  ISETP.GT.U32.AND P0, PT, R2, 0x727fffff, PT ;  /* 0x727fffff0200780c */ /* 0x000fda0003f04070 */
[----:B01----:R-:W-:Y:S05]  /*0300*/  @!P0 BRA `(.L_x_3) ;  /* 0x0000000000108947 */ /* 0x003fea0003800000 */
[----:B------:R-:W-:-:S07]  /*0310*/  MOV R18, 0x330 ;  /* 0x0000033000127802 */ /* 0x000fce0000000f00 */
[----:B------:R-:W-:Y:S05]  /*0320*/  CALL.REL.NOINC `($__internal_0_$__cuda_sm20_sqrt_rn_f32_slowpath) ;  /* 0x0000001000407944 */ /* 0x000fea0003c00000 */
[----:B------:R-:W-:Y:S01]  /*0330*/  MOV R13, R0 ;  /* 0x00000000000d7202 */ /* 0x000fe20000000f00 */
[----:B------:R-:W-:Y:S06]  /*0340*/  BRA `(.L_x_4) ;  /* 0x0000000000107947 */ /* 0x000fec0003800000 */
.L_x_3:
[----:B------:R-:W-:Y:S01]  /*0350*/  FMUL.FTZ R13, R0, R3 ;  /* 0x00000003000d7220 */ /* 0x000fe20000410000 */
[----:B------:R-:W-:-:S03]  /*0360*/  FMUL.FTZ R2, R3, 0.5 ;  /* 0x3f00000003027820 */ /* 0x000fc60000410000 */
[----:B------:R-:W-:-:S04]  /*0370*/  FFMA R0, -R13, R13, R0 ;  /* 0x0000000d0d007223 */ /* 0x000fc80000000100 */
[----:B------:R-:W-:-:S07]  /*0380*/  FFMA R13, R0, R2, R13 ;  /* 0x00000002000d7223 */ /* 0x000fce000000000d */
.L_x_4:
[----:B------:R-:W-:Y:S05]  /*0390*/  BSYNC.RECONVERGENT B1 ;  /* 0x0000000000017941 */ /* 0x000fea0003800200 */
.L_x_2:
[----:B------:R-:W-:Y:S01]  /*03a0*/  VIADD R0, R14, 0xf3000000 ;  /* 0xf30000000e007836 */ /* 0x000fe20000000000 */
[----:B------:R0:W1:Y:S04]  /*03b0*/  MUFU.RSQ R15, R14 ;  /* 0x0000000e000f7308 */ /* 0x0000680000001400 */
[----:B------:R-:W-:-:S13]  /*03c0*/  ISETP.GT.U32.AND P0, PT, R0, 0x727fffff, PT ;  /* 0x727fffff0000780c */ /* 0x000fda0003f04070 */
[----:B01----:R-:W-:Y:S05]  /*03d0*/  @!P0 BRA `(.L_x_5) ;  /* 0x00000000001c8947 */ /* 0x003fea0003800000 */
[----:B------:R-:W-:Y:S01]  /*03e0*/  BSSY.RECONVERGENT B1, `(.L_x_6) ;  /* 0x0000004000017945 */ /* 0x000fe20003800200 */
[----:B------:R-:W-:Y:S02]  /*03f0*/  MOV R0, R14 ;  /* 0x0000000e00007202 */ /* 0x000fe40000000f00 */
[----:B------:R-:W-:-:S07]  /*0400*/  MOV R18, 0x420 ;  /* 0x0000042000127802 */ /* 0x000fce0000000f00 */
[----:B------:R-:W-:Y:S05]  /*0410*/  CALL.REL.NOINC `($__internal_0_$__cuda_sm20_sqrt_rn_f32_slowpath) ;  /* 0x0000001000047944 */ /* 0x000fea0003c00000 */
[----:B------:R-:W-:Y:S05]  /*0420*/  BSYNC.RECONVERGENT B1 ;  /* 0x0000000000017941 */ /* 0x000fea0003800200 */
.L_x_6:
[----:B------:R-:W-:Y:S01]  /*0430*/  MOV R3, R0 ;  /* 0x0000000000037202 */ /* 0x000fe20000000f00 */
[----:B------:R-:W-:Y:S06]  /*0440*/  BRA `(.L_x_7) ;  /* 0x0000000000107947 */ /* 0x000fec0003800000 */
.L_x_5:
[----:B------:R-:W-:Y:S01]  /*0450*/  FMUL.FTZ R3, R14, R15 ;  /* 0x0000000f0e037220 */ /* 0x000fe20000410000 */
[----:B------:R-:W-:-:S03]  /*0460*/  FMUL.FTZ R0, R15, 0.5 ;  /* 0x3f0000000f007820 */ /* 0x000fc60000410000 */
[----:B------:R-:W-:-:S04]  /*0470*/  FFMA R14, -R3, R3, R14 ;  /* 0x00000003030e7223 */ /* 0x000fc8000000010e */
[----:B------:R-:W-:-:S07]  /*0480*/  FFMA R3, R14, R0, R3 ;  /* 0x000000000e037223 */ /* 0x000fce0000000003 */
.L_x_7:
[----:B------:R-:W0:Y:S01]  /*0490*/  MUFU.RCP R0, R3 ;  /* 0x0000000300007308 */ /* 0x000e220000001000 */
[----:B------:R-:W-:Y:S07]  /*04a0*/  BSSY.RECONVERGENT B1, `(.L_x_8) ;  /* 0x000000b000017945 */ /* 0x000fee0003800200 */
[----:B------:R-:W1:Y:S01]  /*04b0*/  FCHK P0, R13, R3 ;  /* 0x000000030d007302 */ /* 0x000e620000000000 */
[----:B0-----:R-:W-:-:S04]  /*04c0*/  FFMA R15, R0, -R3, 1 ;  /* 0x3f800000000f7423 */ /* 0x001fc80000000803 */
[----:B------:R-:W-:-:S04]  /*04d0*/  FFMA R0, R0, R15, R0 ;  /* 0x0000000f00007223 */ /* 0x000fc80000000000 */
[----:B------:R-:W-:-:S04]  /*04e0*/  FFMA R2, R0, R13, RZ ;  /* 0x0000000d00027223 */ /* 0x000fc800000000ff */
[----:B------:R-:W-:-:S04]  /*04f0*/  FFMA R15, R2, -R3, R13 ;  /* 0x80000003020f7223 */ /* 0x000fc8000000000d */
[----:B------:R-:W-:Y:S01]  /*0500*/  FFMA R0, R0, R15, R2 ;  /* 0x0000000f00007223 */ /* 0x000fe20000000002 */
[----:B-1----:R-:W-:Y:S06]  /*0510*/  @!P0 BRA `(.L_x_9) ;  /* 0x00000000000c8947 */ /* 0x002fec0003800000 */
[----:B------:R-:W-:Y:S02]  /*0520*/  MOV R0, R13 ;  /* 0x0000000d00007202 */ /* 0x000fe40000000f00 */
[----:B------:R-:W-:-:S07]  /*0530*/  MOV R2, 0x550 ;  /* 0x0000055000027802 */ /* 0x000fce0000000f00 */
[----:B------:R-:W-:Y:S05]  /*0540*/  CALL.REL.NOINC `($__internal_1_$__cuda_sm3x_div_rn_noftz_f32_slowpath) ;  /* 0x0000001000147944 */ /* 0x000fea0003c00000 */
.L_x_9:
[----:B------:R-:W-:Y:S05]  /*0550*/  BSYNC.RECONVERGENT B1 ;  /* 0x0000000000017941 */ /* 0x000fea0003800200 */
.L_x_8:
[----:B------:R-:W2:Y:S02]  /*0560*/  LDG.E R2, desc[UR6][R4.64+-0x20] ;  /* 0xffffe00604027981 */ /* 0x000ea4000c1e1900 */
[----:B--2---:R-:W-:-:S07]  /*0570*/  FADD R2, R2, R13 ;  /* 0x0000000d02027221 */ /* 0x004fce0000000000 */
.L_x_1:
[----:B------:R-:W-:Y:S05]  /*0580*/  BSYNC.RECONVERGENT B0 ;  /* 0x0000000000007941 */ /* 0x000fea0003800200 */
.L_x_0:
[----:B------:R-:W2:Y:S04]  /*0590*/  LDG.E R14, desc[UR6][R4.64+-0xc] ;  /* 0xfffff406040e7981 */ /* 0x000ea8000c1e1900 */
[----:B------:R-:W3:Y:S01]  /*05a0*/  LDG.E R17, desc[UR6][R4.64+-0x8] ;  /* 0xfffff80604117981 */ /* 0x000ee2000c1e1900 */
[----:B------:R-:W-:-:S03]  /*05b0*/  FSETP.GT.AND P0, PT, R2, R11, PT ;  /* 0x0000000b0200720b */ /* 0x000fc60003f04000 */
[----:B------:R-:W4:Y:S10]  /*05c0*/  LDG.E R16, desc[UR6][R4.64+-0x10] ;  /* 0xfffff00604107981 */ /* 0x000f34000c1e1900 */
[----:B------:R-:W5:Y:S04]  /*05d0*/  @P0 LDG.E R3, desc[UR6][R4.64+-0x38] ;  /* 0xffffc80604030981 */ /* 0x000f68000c1e1900 */
[----:B------:R-:W5:Y:S04]  /*05e0*/  @P0 LDG.E R13, desc[UR6][R4.64+-0x30] ;  /* 0xffffd006040d0981 */ /* 0x000f68000c1e1900 */
[----:B------:R-:W5:Y:S01]  /*05f0*/  @P0 LDG.E R15, desc[UR6][R4.64+-0x34] ;  /* 0xffffcc06040f0981 */ /* 0x000f62000c1e1900 */
[----:B------:R-:W-:Y:S01]  /*0600*/  @P0 MOV R11, R2 ;  /* 0x00000002000b0202 */ /* 0x000fe20000000f00 */
[----:B------:R-:W-:Y:S01]  /*0610*/  BSSY.RECONVERGENT B0, `(.L_x_10) ;  /* 0x000003b000007945 */ /* 0x000fe20003800200 */
[----:B------:R-:W-:-:S02]  /*0620*/  HFMA2 R2, -RZ, RZ, -36.65625, 4.5359134674072265625e-05 ;  /* 0xd09502f9ff027431 */ /* 0x000fc400000001ff */
[----:B--2---:R-:W-:Y:S01]  /*0630*/  FADD R14, R7, -R14 ;  /* 0x8000000e070e7221 */ /* 0x004fe20000000000 */
[----:B---3--:R-:W-:-:S03]  /*0640*/  FADD R17, R6, -R17 ;  /* 0x8000001106117221 */ /* 0x008fc60000000000 */
[----:B------:R-:W-:Y:S01]  /*0650*/  FMUL R19, R14, R14 ;  /* 0x0000000e0e137220 */ /* 0x000fe20000400000 */
[----:B------:R-:W-:Y:S01]  /*0660*/  FMUL R18, R17, R17 ;  /* 0x0000001111127220 */ /* 0x000fe20000400000 */
[----:B----4-:R-:W-:-:S03]  /*0670*/  FMUL R14, R16, R16 ;  /* 0x00000010100e7220 */ /* 0x010fc60000400000 */
[----:B------:R-:W-:-:S05]  /*0680*/  FADD R17, R19, R18 ;  /* 0x0000001213117221 */ /* 0x000fca0000000000 */
[----:B------:R-:W-:Y:S01]  /*0690*/  FSETP.GEU.AND P1, PT, R17, R14, PT ;  /* 0x0000000e1100720b */ /* 0x000fe20003f2e000 */
[C---:B-----5:R-:W-:Y:S01]  /*06a0*/  @P0 FMUL R8, R0.reuse, R3 ;  /* 0x0000000300080220 */ /* 0x060fe20000400000 */
[C---:B------:R-:W-:Y:S01]  /*06b0*/  @P0 FMUL R10, R0.reuse, R13 ;  /* 0x0000000d000a0220 */ /* 0x040fe20000400000 */
[----:B------:R-:W-:-:S10]  /*06c0*/  @P0 FMUL R12, R0, R15 ;  /* 0x0000000f000c0220 */ /* 0x000fd40000400000 */
[----:B------:R-:W-:Y:S05]  /*06d0*/  @P1 BRA `(.L_x_11) ;  /* 0x0000000000b81947 */ /* 0x000fea0003800000 */
[----:B------:R-:W-:Y:S01]  /*06e0*/  FADD R0, -R19, R14 ;  /* 0x0000000e13007221 */ /* 0x000fe20000000100 */
[----:B------:R-:W-:Y:S03]  /*06f0*/  BSSY.RECONVERGENT B1, `(.L_x_12) ;  /* 0x000000e000017945 */ /* 0x000fe60003800200 */
[----:B------:R-:W-:-:S04]  /*0700*/  FADD R0, -R18, R0 ;  /* 0x0000000012007221 */ /* 0x000fc80000000100 */
[----:B------:R-:W-:Y:S01]  /*0710*/  VIADD R2, R0, 0xf3000000 ;  /* 0xf300000000027836 */ /* 0x000fe20000000000 */
[----:B------:R0:W1:Y:S04]  /*0720*/  MUFU.RSQ R3, R0 ;  /* 0x0000000000037308 */ /* 0x0000680000001400 */
[----:B------:R-:W-:-:S13]  /*0730*/  ISETP.GT.U32.AND P0, PT, R2, 0x727fffff, PT ;  /* 0x727fffff0200780c */ /* 0x000fda0003f04070 */
[----:B01----:R-:W-:Y:S05]  /*0740*/  @!P0 BRA `(.L_x_13) ;  /* 0x0000000000108947 */ /* 0x003fea0003800000 */
[----:B------:R-:W-:-:S07]  /*0750*/  MOV R18, 0x770 ;  /* 0x0000077000127802 */ /* 0x000fce0000000f00 */
[----:B------:R-:W-:Y:S05]  /*0760*/  CALL.REL.NOINC `($__internal_0_$__cuda_sm20_sqrt_rn_f32_slowpath) ;  /* 0x0000000c00307944 */ /* 0x000fea0003c00000 */
[----:B------:R-:W-:Y:S01]  /*0770*/  MOV R13, R0 ;  /* 0x00000000000d7202 */ /* 0x000fe20000000f00 */
[----:B------:R-:W-:Y:S06]  /*0780*/  BRA `(.L_x_14) ;  /* 0x0000000000107947 */ /* 0x000fec0003800000 */
.L_x_13:
[----:B------:R-:W-:Y:S01]  /*0790*/  FMUL.FTZ R13, R0, R3 ;  /* 0x00000003000d7220 */ /* 0x000fe20000410000 */
[----:B------:R-:W-:-:S03]  /*07a0*/  FMUL.FTZ R2, R3, 0.5 ;  /* 0x3f00000003027820 */ /* 0x000fc60000410000 */
[----:B------:R-:W-:-:S04]  /*07b0*/  FFMA R0, -R13, R13, R0 ;  /* 0x0000000d0d007223 */ /* 0x000fc80000000100 */
[----:B------:R-:W-:-:S07]  /*07c0*/  FFMA R13, R0, R2, R13 ;  /* 0x00000002000d7223 */ /* 0x000fce000000000d */
.L_x_14:
[----:B------:R-:W-:Y:S05]  /*07d0*/  BSYNC.RECONVERGENT B1 ;  /* 0x0000000000017941 */ /* 0x000fea0003800200 */
.L_x_12:
[----:B------:R-:W-:Y:S01]  /*07e0*/  IADD3 R0, PT, PT, R14, -0xd000000, RZ ;  /* 0xf30000000e007810 */ /* 0x000fe20007ffe0ff */
[----:B------:R0:W1:Y:S03]  /*07f0*/  MUFU.RSQ R15, R14 ;  /* 0x0000000e000f7308 */ /* 0x0000660000001400 */
[----:B------:R-:W-:-:S13]  /*0800*/  ISETP.GT.U32.AND P0, PT, R0, 0x727fffff, PT ;  /* 0x727fffff0000780c */ /* 0x000fda0003f04070 */
[----:B0-----:R-:W-:Y:S05]  /*0810*/  @!P0 BRA `(.L_x_15) ;  /* 0x00000000001c8947 */ /* 0x001fea0003800000 */
[----:B------:R-:W-:Y:S01]  /*0820*/  BSSY.RECONVERGENT B1, `(.L_x_16) ;  /* 0x0000004000017945 */ /* 0x000fe20003800200 */
[----:B------:R-:W-:Y:S02]  /*0830*/  MOV R0, R14 ;  /* 0x0000000e00007202 */ /* 0x000fe40000000f00 */
[----:B------:R-:W-:-:S07]  /*0840*/  MOV R18, 0x860 ;  /* 0x0000086000127802 */ /* 0x000fce0000000f00 */
[----:B-1----:R-:W-:Y:S05]  /*0850*/  CALL.REL.NOINC `($__internal_0_$__cuda_sm20_sqrt_rn_f32_slowpath) ;  /* 0x0000000800f47944 */ /* 0x002fea0003c00000 */
[----:B------:R-:W-:Y:S05]  /*0860*/  BSYNC.RECONVERGENT B1 ;  /* 0x0000000000017941 */ /* 0x000fea0003800200 */
.L_x_16:
[----:B------:R-:W-:Y:S01]  /*0870*/  MOV R3, R0 ;  /* 0x0000000000037202 */ /* 0x000fe20000000f00 */
[----:B------:R-:W-:Y:S06]  /*0880*/  BRA `(.L_x_17) ;  /* 0x0000000000107947 */ /* 0x000fec0003800000 */
.L_x_15:
[----:B-1----:R-:W-:Y:S01]  /*0890*/  FMUL.FTZ R3, R14, R15 ;  /* 0x0000000f0e037220 */ /* 0x002fe20000410000 */
[----:B------:R-:W-:-:S03]  /*08a0*/  FMUL.FTZ R0, R15, 0.5 ;  /* 0x3f0000000f007820 */ /* 0x000fc60000410000 */
[----:B------:R-:W-:-:S04]  /*08b0*/  FFMA R14, -R3, R3, R14 ;  /* 0x00000003030e7223 */ /* 0x000fc8000000010e */
[----:B------:R-:W-:-:S07]  /*08c0*/  FFMA R3, R14, R0, R3 ;  /* 0x000000000e037223 */ /* 0x000fce0000000003 */
.L_x_17:
        /* <DEDUP_REMOVED lines=12> */
.L_x_19:
[----:B------:R-:W-:Y:S05]  /*0990*/  BSYNC.RECONVERGENT B1 ;  /* 0x0000000000017941 */ /* 0x000fea0003800200 */
.L_x_18:
[----:B------:R-:W2:Y:S02]  /*09a0*/  LDG.E R2, desc[UR6][R4.64+-0x4] ;  /* 0xfffffc0604027981 */ /* 0x000ea4000c1e1900 */
[----:B--2---:R-:W-:-:S07]  /*09b0*/  FADD R2, R2, R13 ;  /* 0x0000000d02027221 */ /* 0x004fce0000000000 */
.L_x_11:
[----:B------:R-:W-:Y:S05]  /*09c0*/  BSYNC.RECONVERGENT B0 ;  /* 0x0000000000007941 */ /* 0x000fea0003800200 */
.L_x_10:
[----:B------:R-:W2:Y:S04]  /*09d0*/  LDG.E R14, desc[UR6][R4.64+0x10] ;  /* 0x00001006040e7981 */ /* 0x000ea8000c1e1900 */
[----:B------:R-:W3:Y:S01]  /*09e0*/  LDG.E R17, desc[UR6][R4.64+0x14] ;  /* 0x0000140604117981 */ /* 0x000ee2000c1e1900 */
[----:B------:R-:W-:-:S03]  /*09f0*/  FSETP.GT.AND P0, PT, R2, R11, PT ;  /* 0x0000000b0200720b */ /* 0x000fc60003f04000 */
[----:B------:R-:W4:Y:S10]  /*0a00*/  LDG.E R16, desc[UR6][R4.64+0xc] ;  /* 0x00000c0604107981 */ /* 0x000f34000c1e1900 */
[----:B------:R-:W5:Y:S04]  /*0a10*/  @P0 LDG.E R3, desc[UR6][R4.64+-0x1c] ;  /* 0xffffe40604030981 */ /* 0x000f68000c1e1900 */
[----:B------:R-:W5:Y:S04]  /*0a20*/  @P0 LDG.E R13, desc[UR6][R4.64+-0x14] ;  /* 0xffffec06040d0981 */ /* 0x000f68000c1e1900 */
[----:B------:R-:W5:Y:S01]  /*0a30*/  @P0 LDG.E R15, desc[UR6][R4.64+-0x18] ;  /* 0xffffe806040f0981 */ /* 0x000f62000c1e1900 */
[----:B------:R-:W-:Y:S01]  /*0a40*/  @P0 IMAD.MOV.U32 R11, RZ, RZ, R2 ;  /* 0x000000ffff0b0224 */ /* 0x000fe200078e0002 */
        /* <DEDUP_REMOVED lines=24> */
.L_x_23:
[----:B------:R-:W-:Y:S01]  /*0bd0*/  FMUL.FTZ R13, R0, R3 ;  /* 0x00000003000d7220 */ /* 0x000fe20000410000 */
[----:B------:R-:W-:-:S03]  /*0be0*/  FMUL.FTZ R2, R3, 0.5 ;  /* 0x3f00000003027820 */ /* 0x000fc60000410000 */
[----:B------:R-:W-:-:S04]  /*0bf0*/  FFMA R0, -R13, R13, R0 ;  /* 0x0000000d0d007223 */ /* 0x000fc80000000100 */
[----:B------:R-:W-:-:S07]  /*0c00*/  FFMA R13, R0, R2, R13 ;  /* 0x00000002000d7223 */ /* 0x000fce000000000d */
.L_x_24:
[----:B------:R-:W-:Y:S05]  /*0c10*/  BSYNC.RECONVERGENT B1 ;  /* 0x0000000000017941 */ /* 0x000fea0003800200 */
.L_x_22:
        /* <DEDUP_REMOVED lines=9> */
.L_x_26:
[----:B------:R-:W-:Y:S01]  /*0cb0*/  IMAD.MOV.U32 R3, RZ, RZ, R0 ;  /* 0x000000ffff037224 */ /* 0x000fe200078e0000 */
[----:B------:R-:W-:Y:S06]  /*0cc0*/  BRA `(.L_x_27) ;  /* 0x0000000000107947 */ /* 0x000fec0003800000 */
.L_x_25:
[----:B-1----:R-:W-:Y:S01]  /*0cd0*/  FMUL.FTZ R3, R14, R15 ;  /* 0x0000000f0e037220 */ /* 0x002fe20000410000 */
[----:B------:R-:W-:-:S03]  /*0ce0*/  FMUL.FTZ R0, R15, 0.5 ;  /* 0x3f0000000f007820 */ /* 0x000fc60000410000 */
[----:B------:R-:W-:-:S04]  /*0cf0*/  FFMA R14, -R3, R3, R14 ;  /* 0x00000003030e7223 */ /* 0x000fc8000000010e */
[----:B------:R-:W-:-:S07]  /*0d00*/  FFMA R3, R14, R0, R3 ;  /* 0x000000000e037223 */ /* 0x000fce0000000003 */
.L_x_27:
        /* <DEDUP_REMOVED lines=12> */
.L_x_29:
[----:B------:R-:W-:Y:S05]  /*0dd0*/  BSYNC.RECONVERGENT B1 ;  /* 0x0000000000017941 */ /* 0x000fea0003800200 */
.L_x_28:
[----:B------:R-:W2:Y:S02]  /*0de0*/  LDG.E R2, desc[UR6][R4.64+0x18] ;  /* 0x0000180604027981 */ /* 0x000ea4000c1e1900 */
[----:B--2---:R-:W-:-:S07]  /*0df0*/  FADD R2, R2, R13 ;  /* 0x0000000d02027221 */ /* 0x004fce0000000000 */
.L_x_21:
[----:B------:R-:W-:Y:S05]  /*0e00*/  BSYNC.RECONVERGENT B0 ;  /* 0x0000000000007941 */ /* 0x000fea0003800200 */
.L_x_20:
        /* <DEDUP_REMOVED lines=32> */
.L_x_33:
[----:B------:R-:W-:Y:S01]  /*1010*/  FMUL.FTZ R13, R0, R3 ;  /* 0x00000003000d7220 */ /* 0x000fe20000410000 */
[----:B------:R-:W-:-:S03]  /*1020*/  FMUL.FTZ R2, R3, 0.5 ;  /* 0x3f00000003027820 */ /* 0x000fc60000410000 */
[----:B------:R-:W-:-:S04]  /*1030*/  FFMA R0, -R13, R13, R0 ;  /* 0x0000000d0d007223 */ /* 0x000fc80000000100 */
[----:B------:R-:W-:-:S07]  /*1040*/  FFMA R13, R0, R2, R13 ;  /* 0x00000002000d7223 */ /* 0x000fce000000000d */
.L_x_34:
[----:B------:R-:W-:Y:S05]  /*1050*/  BSYNC.RECONVERGENT B1 ;  /* 0x0000000000017941 */ /* 0x000fea0003800200 */
.L_x_32:
        /* <DEDUP_REMOVED lines=9> */
.L_x_36:
[----:B------:R-:W-:Y:S01]  /*10f0*/  MOV R3, R0 ;  /* 0x0000000000037202 */ /* 0x000fe20000000f00 */
[----:B------:R-:W-:Y:S06]  /*1100*/  BRA `(.L_x_37) ;  /* 0x0000000000107947 */ /* 0x000fec0003800000 */
.L_x_35:
[----:B------:R-:W-:Y:S01]  /*1110*/  FMUL.FTZ R3, R14, R15 ;  /* 0x0000000f0e037220 */ /* 0x000fe20000410000 */
[----:B------:R-:W-:-:S03]  /*1120*/  FMUL.FTZ R0, R15, 0.5 ;  /* 0x3f0000000f007820 */ /* 0x000fc60000410000 */
[----:B------:R-:W-:-:S04]  /*1130*/  FFMA R14, -R3, R3, R14 ;  /* 0x00000003030e7223 */ /* 0x000fc8000000010e */
[----:B------:R-:W-:-:S07]  /*1140*/  FFMA R3, R14, R0, R3 ;  /* 0x000000000e037223 */ /* 0x000fce0000000003 */
.L_x_37:
        /* <DEDUP_REMOVED lines=12> */
.L_x_39:
[----:B------:R-:W-:Y:S05]  /*1210*/  BSYNC.RECONVERGENT B1 ;  /* 0x0000000000017941 */ /* 0x000fea0003800200 */
.L_x_38:
[----:B------:R-:W2:Y:S02]  /*1220*/  LDG.E R2, desc[UR6][R4.64+0x34] ;  /* 0x0000340604027981 */ /* 0x000ea4000c1e1900 */
[----:B--2---:R-:W-:-:S07]  /*1230*/  FADD R2, R2, R13 ;  /* 0x0000000d02027221 */ /* 0x004fce0000000000 */
.L_x_31:
[----:B------:R-:W-:Y:S05]  /*1240*/  BSYNC.RECONVERGENT B0 ;  /* 0x0000000000007941 */ /* 0x000fea0003800200 */
.L_x_30:
[----:B------:R-:W-:Y:S01]  /*1250*/  FSETP.GT.AND P0, PT, R2, R11, PT ;  /* 0x0000000b0200720b */ /* 0x000fe20003f04000 */
[----:B------:R-:W-:-:S12]  /*1260*/  BSSY.RECONVERGENT B0, `(.L_x_40) ;  /* 0x0000009000007945 */ /* 0x000fd80003800200 */
[----:B------:R-:W-:Y:S05]  /*1270*/  @!P0 BRA `(.L_x_41) ;  /* 0x00000000001c8947 */ /* 0x000fea0003800000 */
[----:B------:R-:W2:Y:S04]  /*1280*/  LDG.E R3, desc[UR6][R4.64+0x1c] ;  /* 0x00001c0604037981 */ /* 0x000ea8000c1e1900 */
[----:B------:R-:W3:Y:S04]  /*1290*/  LDG.E R13, desc[UR6][R4.64+0x24] ;  /* 0x00002406040d7981 */ /* 0x000ee8000c1e1900 */
[----:B------:R-:W4:Y:S01]  /*12a0*/  LDG.E R15, desc[UR6][R4.64+0x20] ;  /* 0x00002006040f7981 */ /* 0x000f22000c1e1900 */
[----:B------:R-:W-:Y:S01]  /*12b0*/  MOV R11, R2 ;  /* 0x00000002000b7202 */ /* 0x000fe20000000f00 */
[C---:B--2---:R-:W-:Y:S01]  /*12c0*/  FMUL R8, R0.reuse, R3 ;  /* 0x0000000300087220 */ /* 0x044fe20000400000 */
[C---:B---3--:R-:W-:Y:S01]  /*12d0*/  FMUL R10, R0.reuse, R13 ;  /* 0x0000000d000a7220 */ /* 0x048fe20000400000 */
[----:B----4-:R-:W-:-:S07]  /*12e0*/  FMUL R12, R0, R15 ;  /* 0x0000000f000c7220 */ /* 0x010fce0000400000 */
.L_x_41:
[----:B------:R-:W-:Y:S05]  /*12f0*/  BSYNC.RECONVERGENT B0 ;  /* 0x0000000000007941 */ /* 0x000fea0003800200 */
.L_x_40:
[----:B------:R-:W-:-:S04]  /*1300*/  IADD3 R4, P0, PT, R4, 0x70, RZ ;  /* 0x0000007004047810 */ /* 0x000fc80007f1e0ff */
[----:B------:R-:W-:Y:S01]  /*1310*/  IADD3.X R5, PT, PT, RZ, R5, RZ, P0, !PT ;  /* 0x00000005ff057210 */ /* 0x000fe200007fe4ff */
[----:B------:R-:W-:Y:S08]  /*1320*/  BRA.U UP0, `(.L_x_42) ;  /* 0xffffffed00a07547 */ /* 0x000ff0000b83ffff */
[----:B------:R-:W0:Y:S01]  /*1330*/  LDCU.64 UR8, c[0x0][0x388] ;  /* 0x00007100ff0877ac */ /* 0x000e220008000a00 */
[----:B------:R-:W-:Y:S01]  /*1340*/  FMUL R8, R8, 255 ;  /* 0x437f000008087820 */ /* 0x000fe20000400000 */
[----:B------:R-:W-:Y:S01]  /*1350*/  FMUL R10, R10, 255 ;  /* 0x437f00000a0a7820 */ /* 0x000fe20000400000 */
[----:B------:R-:W-:Y:S01]  /*1360*/  FMUL R12, R12, 255 ;  /* 0x437f00000c0c7820 */ /* 0x000fe20000400000 */
[----:B------:R-:W-:Y:S01]  /*1370*/  IMAD.SHL.U32 R9, R9, 0x4, RZ ;  /* 0x0000000409097824 */ /* 0x000fe200078e00ff */
[----:B------:R-:W1:Y:S01]  /*1380*/  F2I.TRUNC.NTZ R5, R8 ;  /* 0x0000000800057305 */ /* 0x000e62000020f100 */
[----:B------:R-:W-:-:S07]  /*1390*/  HFMA2 R0, -RZ, RZ, 0, 1.5199184417724609375e-05 ;  /* 0x000000ffff007431 */ /* 0x000fce00000001ff */
[----:B------:R-:W2:Y:S01]  /*13a0*/  F2I.TRUNC.NTZ R7, R10 ;  /* 0x0000000a00077305 */ /* 0x000ea2000020f100 */
[----:B0-----:R-:W-:-:S07]  /*13b0*/  IADD3 R2, P0, PT, R9, UR8, RZ ;  /* 0x0000000809027c10 */ /* 0x001fce000ff1e0ff */
[----:B------:R-:W0:Y:S01]  /*13c0*/  F2I.TRUNC.NTZ R11, R12 ;  /* 0x0000000c000b7305 */ /* 0x000e22000020f100 */
[----:B------:R-:W-:-:S05]  /*13d0*/  LEA.HI.X.SX32 R3, R9, UR9, 0x1, P0 ;  /* 0x0000000909037c11 */ /* 0x000fca00080f0eff */
[----:B-1----:R-:W-:Y:S04]  /*13e0*/  STG.E.U8 desc[UR6][R2.64], R5 ;  /* 0x0000000502007986 */ /* 0x002fe8000c101106 */
[----:B--2---:R-:W-:Y:S04]  /*13f0*/  STG.E.U8 desc[UR6][R2.64+0x1], R7 ;  /* 0x0000010702007986 */ /* 0x004fe8000c101106 */
[----:B------:R-:W-:Y:S04]  /*1400*/  STG.E.U8 desc[UR6][R2.64+0x3], R0 ;  /* 0x0000030002007986 */ /* 0x000fe8000c101106 */
[----:B0-----:R-:W-:Y:S01]  /*1410*/  STG.E.U8 desc[UR6][R2.64+0x2], R11 ;  /* 0x0000020b02007986 */ /* 0x001fe2000c101106 */
[----:B------:R-:W-:Y:S05]  /*1420*/  EXIT ;  /* 0x000000000000794d */ /* 0x000fea0003800000 */
        .weak           $__internal_0_$__cuda_sm20_sqrt_rn_f32_slowpath
        .type           $__internal_0_$__cuda_sm20_sqrt_rn_f32_slowpath,@function
        .size           $__internal_0_$__cuda_sm20_sqrt_rn_f32_slowpath,($__internal_1_$__cuda_sm3x_div_rn_noftz_f32_slowpath - $__internal_0_$__cuda_sm20_sqrt_rn_f32_slowpath)
$__internal_0_$__cuda_sm20_sqrt_rn_f32_slowpath:
[----:B------:R-:W-:-:S13]  /*1430*/  LOP3.LUT P0, RZ, R0, 0x7fffffff, RZ, 0xc0, !PT ;  /* 0x7fffffff00ff7812 */ /* 0x000fda000780c0ff */
[----:B------:R-:W-:Y:S01]  /*1440*/  @!P0 MOV R2, R0 ;  /* 0x0000000000028202 */ /* 0x000fe20000000f00 */
[----:B------:R-:W-:Y:S06]  /*1450*/  @!P0 BRA `(.L_x_43) ;  /* 0x0000000000408947 */ /* 0x000fec0003800000 */
[----:B------:R-:W-:-:S13]  /*1460*/  FSETP.GEU.FTZ.AND P0, PT, R0, RZ, PT ;  /* 0x000000ff0000720b */ /* 0x000fda0003f1e000 */
[----:B------:R-:W-:Y:S01]  /*1470*/  @!P0 MOV R2, 0x7fffffff ;  /* 0x7fffffff00028802 */ /* 0x000fe20000000f00 */
[----:B------:R-:W-:Y:S06]  /*1480*/  @!P0 BRA `(.L_x_43) ;  /* 0x0000000000348947 */ /* 0x000fec0003800000 */
[----:B------:R-:W-:-:S13]  /*1490*/  FSETP.GTU.FTZ.AND P0, PT, |R0|, +INF , PT ;  /* 0x7f8000000000780b */ /* 0x000fda0003f1c200 */
[----:B------:R-:W-:Y:S01]  /*14a0*/  @P0 FADD.FTZ R2, R0, 1 ;  /* 0x3f80000000020421 */ /* 0x000fe20000010000 */
[----:B------:R-:W-:Y:S06]  /*14b0*/  @P0 BRA `(.L_x_43) ;  /* 0x0000000000280947 */ /* 0x000fec0003800000 */
[----:B------:R-:W-:-:S13]  /*14c0*/  FSETP.NEU.FTZ.AND P0, PT, |R0|, +INF , PT ;  /* 0x7f8000000000780b */ /* 0x000fda0003f1d200 */
[----:B------:R-:W-:-:S04]  /*14d0*/  @P0 FFMA R3, R0, 1.84467440737095516160e+19, RZ ;  /* 0x5f80000000030823 */ /* 0x000fc800000000ff */
[----:B------:R-:W0:Y:S02]  /*14e0*/  @P0 MUFU.RSQ R2, R3 ;  /* 0x0000000300020308 */ /* 0x000e240000001400 */
[----:B0-----:R-:W-:Y:S01]  /*14f0*/  @P0 FMUL.FTZ R16, R3, R2 ;  /* 0x0000000203100220 */ /* 0x001fe20000410000 */
[----:B------:R-:W-:Y:S01]  /*1500*/  @P0 FMUL.FTZ R17, R2, 0.5 ;  /* 0x3f00000002110820 */ /* 0x000fe20000410000 */
[----:B------:R-:W-:Y:S02]  /*1510*/  @!P0 MOV R2, R0 ;  /* 0x0000000000028202 */ /* 0x000fe40000000f00 */
[----:B------:R-:W-:-:S04]  /*1520*/  @P0 FADD.FTZ R15, -R16, -RZ ;  /* 0x800000ff100f0221 */ /* 0x000fc80000010100 */
[----:B------:R-:W-:-:S04]  /*1530*/  @P0 FFMA R15, R16, R15, R3 ;  /* 0x0000000f100f0223 */ /* 0x000fc80000000003 */
[----:B------:R-:W-:-:S04]  /*1540*/  @P0 FFMA R15, R15, R17, R16 ;  /* 0x000000110f0f0223 */ /* 0x000fc80000000010 */
[----:B------:R-:W-:-:S07]  /*1550*/  @P0 FMUL.FTZ R2, R15, 2.3283064365386962891e-10 ;  /* 0x2f8000000f020820 */ /* 0x000fce0000410000 */
.L_x_43:
[----:B------:R-:W-:Y:S01]  /*1560*/  HFMA2 R3, -RZ, RZ, 0, 0 ;  /* 0x00000000ff037431 */ /* 0x000fe200000001ff */
[----:B------:R-:W-:Y:S01]  /*1570*/  MOV R0, R2 ;  /* 0x0000000200007202 */ /* 0x000fe20000000f00 */
[----:B------:R-:W-:-:S04]  /*1580*/  IMAD.MOV.U32 R2, RZ, RZ, R18 ;  /* 0x000000ffff027224 */ /* 0x000fc800078e0012 */
[----:B------:R-:W-:Y:S05]  /*1590*/  RET.REL.NODEC R2 `(_Z6kernelP6SpherePh) ;  /* 0xffffffe802987950 */ /* 0x000fea0003c3ffff */
        .weak           $__internal_1_$__cuda_sm3x_div_rn_noftz_f32_slowpath
        .type           $__internal_1_$__cuda_sm3x_div_rn_noftz_f32_slowpath,@function
        .size           $__internal_1_$__cuda_sm3x_div_rn_noftz_f32_slowpath,(.L_x_57 - $__internal_1_$__cuda_sm3x_div_rn_noftz_f32_slowpath)
$__internal_1_$__cuda_sm3x_div_rn_noftz_f32_slowpath:
[----:B------:R-:W-:Y:S01]  /*15a0*/  SHF.R.U32.HI R14, RZ, 0x17, R3 ;  /* 0x00000017ff0e7819 */ /* 0x000fe20000011603 */
[----:B------:R-:W-:Y:S01]  /*15b0*/  BSSY.RECONVERGENT B2, `(.L_x_44) ;  /* 0x0000062000027945 */ /* 0x000fe20003800200 */
[----:B------:R-:W-:Y:S02]  /*15c0*/  SHF.R.U32.HI R15, RZ, 0x17, R0 ;  /* 0x00000017ff0f7819 */ /* 0x000fe40000011600 */
[----:B------:R-:W-:Y:S02]  /*15d0*/  LOP3.LUT R14, R14, 0xff, RZ, 0xc0, !PT ;  /* 0x000000ff0e0e7812 */ /* 0x000fe400078ec0ff */
[----:B------:R-:W-:Y:S02]  /*15e0*/  LOP3.LUT R19, R15, 0xff, RZ, 0xc0, !PT ;  /* 0x000000ff0f137812 */ /* 0x000fe400078ec0ff */
[----:B------:R-:W-:Y:S02]  /*15f0*/  IADD3 R17, PT, PT, R14, -0x1, RZ ;  /* 0xffffffff0e117810 */ /* 0x000fe40007ffe0ff */
[----:B------:R-:W-:-:S02]  /*1600*/  IADD3 R16, PT, PT, R19, -0x1, RZ ;  /* 0xffffffff13107810 */ /* 0x000fc40007ffe0ff */
[----:B------:R-:W-:-:S04]  /*1610*/  ISETP.GT.U32.AND P0, PT, R17, 0xfd, PT ;  /* 0x000000fd1100780c */ /* 0x000fc80003f04070 */
[----:B------:R-:W-:-:S13]  /*1620*/  ISETP.GT.U32.OR P0, PT, R16, 0xfd, P0 ;  /* 0x000000fd1000780c */ /* 0x000fda0000704470 */
[----:B------:R-:W-:Y:S01]  /*1630*/  @!P0 MOV R15, RZ ;  /* 0x000000ff000f8202 */ /* 0x000fe20000000f00 */
[----:B------:R-:W-:Y:S06]  /*1640*/  @!P0 BRA `(.L_x_45) ;  /* 0x00000000005c8947 */ /* 0x000fec0003800000 */
[----:B------:R-:W-:Y:S02]  /*1650*/  FSETP.GTU.FTZ.AND P0, PT, |R0|, +INF , PT ;  /* 0x7f8000000000780b */ /* 0x000fe40003f1c200 */
[----:B------:R-:W-:-:S04]  /*1660*/  FSETP.GTU.FTZ.AND P1, PT, |R3|, +INF , PT ;  /* 0x7f8000000300780b */ /* 0x000fc80003f3c200 */
[----:B------:R-:W-:-:S13]  /*1670*/  PLOP3.LUT P0, PT, P0, P1, PT, 0xf8, 0x8f ;  /* 0x00000000008f781c */ /* 0x000fda0000703f70 */
[----:B------:R-:W-:Y:S05]  /*1680*/  @P0 BRA `(.L_x_46) ;  /* 0x00000004004c0947 */ /* 0x000fea0003800000 */
[----:B------:R-:W-:-:S13]  /*1690*/  LOP3.LUT P0, RZ, R3, 0x7fffffff, R0, 0xc8, !PT ;  /* 0x7fffffff03ff7812 */ /* 0x000fda000780c800 */
[----:B------:R-:W-:Y:S05]  /*16a0*/  @!P0 BRA `(.L_x_47) ;  /* 0x00000004003c8947 */ /* 0x000fea0003800000 */
[C---:B------:R-:W-:Y:S02]  /*16b0*/  FSETP.NEU.FTZ.AND P2, PT, |R0|.reuse, +INF , PT ;  /* 0x7f8000000000780b */ /* 0x040fe40003f5d200 */
[----:B------:R-:W-:Y:S02]  /*16c0*/  FSETP.NEU.FTZ.AND P1, PT, |R3|, +INF , PT ;  /* 0x7f8000000300780b */ /* 0x000fe40003f3d200 */
[----:B------:R-:W-:-:S11]  /*16d0*/  FSETP.NEU.FTZ.AND P0, PT, |R0|, +INF , PT ;  /* 0x7f8000000000780b */ /* 0x000fd60003f1d200 */
[----:B------:R-:W-:Y:S05]  /*16e0*/  @!P1 BRA !P2, `(.L_x_47) ;  /* 0x00000004002c9947 */ /* 0x000fea0005000000 */
[----:B------:R-:W-:-:S04]  /*16f0*/  LOP3.LUT P2, RZ, R0, 0x7fffffff, RZ, 0xc0, !PT ;  /* 0x7fffffff00ff7812 */ /* 0x000fc8000784c0ff */
[----:B------:R-:W-:-:S13]  /*1700*/  PLOP3.LUT P1, PT, P1, P2, PT, 0x2f, 0xf2 ;  /* 0x0000000000f2781c */ /* 0x000fda0000f24577 */
[----:B------:R-:W-:Y:S05]  /*1710*/  @P1 BRA `(.L_x_48) ;  /* 0x0000000400181947 */ /* 0x000fea0003800000 */
[----:B------:R-:W-:-:S04]  /*1720*/  LOP3.LUT P1, RZ, R3, 0x7fffffff, RZ, 0xc0, !PT ;  /* 0x7fffffff03ff7812 */ /* 0x000fc8000782c0ff */
[----:B------:R-:W-:-:S13]  /*1730*/  PLOP3.LUT P0, PT, P0, P1, PT, 0x2f, 0xf2 ;  /* 0x0000000000f2781c */ /* 0x000fda0000702577 */
[----:B------:R-:W-:Y:S05]  /*1740*/  @P0 BRA `(.L_x_49) ;  /* 0x0000000400000947 */ /* 0x000fea0003800000 */
[----:B------:R-:W-:Y:S02]  /*1750*/  ISETP.GE.AND P0, PT, R16, RZ, PT ;  /* 0x000000ff1000720c */ /* 0x000fe40003f06270 */
[----:B------:R-:W-:-:S11]  /*1760*/  ISETP.GE.AND P1, PT, R17, RZ, PT ;  /* 0x000000ff1100720c */ /* 0x000fd60003f26270 */
[----:B------:R-:W-:Y:S01]  /*1770*/  @P0 MOV R15, RZ ;  /* 0x000000ff000f0202 */ /* 0x000fe20000000f00 */
[----:B------:R-:W-:Y:S02]  /*1780*/  @!P0 IMAD.MOV.U32 R15, RZ, RZ, -0x40 ;  /* 0xffffffc0ff0f8424 */ /* 0x000fe400078e00ff */
[----:B------:R-:W-:Y:S01]  /*1790*/  @!P0 FFMA R0, R0, 1.84467440737095516160e+19, RZ ;  /* 0x5f80000000008823 */ /* 0x000fe200000000ff */
[----:B------:R-:W-:Y:S02]  /*17a0*/  @!P1 FFMA R3, R3, 1.84467440737095516160e+19, RZ ;  /* 0x5f80000003039823 */ /* 0x000fe400000000ff */
[----:B------:R-:W-:-:S07]  /*17b0*/  @!P1 IADD3 R15, PT, PT, R15, 0x40, RZ ;  /* 0x000000400f0f9810 */ /* 0x000fce0007ffe0ff */
.L_x_45:
[----:B------:R-:W-:Y:S01]  /*17c0*/  LEA R16, R14, 0xc0800000, 0x17 ;  /* 0xc08000000e107811 */ /* 0x000fe200078eb8ff */
[----:B------:R-:W-:Y:S01]  /*17d0*/  BSSY.RECONVERGENT B3, `(.L_x_50) ;  /* 0x0000036000037945 */ /* 0x000fe20003800200 */
[----:B------:R-:W-:Y:S02]  /*17e0*/  IADD3 R19, PT, PT, R19, -0x7f, RZ ;  /* 0xffffff8113137810 */ /* 0x000fe40007ffe0ff */
[----:B------:R-:W-:-:S03]  /*17f0*/  IADD3 R18, PT, PT, -R16, R3, RZ ;  /* 0x0000000310127210 */ /* 0x000fc60007ffe1ff */
[C---:B------:R-:W-:Y:S01]  /*1800*/  IMAD R0, R19.reuse, -0x800000, R0 ;  /* 0xff80000013007824 */ /* 0x040fe200078e0200 */
[----:B------:R0:W1:Y:S01]  /*1810*/  MUFU.RCP R3, R18 ;  /* 0x0000001200037308 */ /* 0x0000620000001000 */
[----:B------:R-:W-:Y:S01]  /*1820*/  FADD.FTZ R17, -R18, -RZ ;  /* 0x800000ff12117221 */ /* 0x000fe20000010100 */
[----:B0-----:R-:W-:-:S04]  /*1830*/  IADD3 R18, PT, PT, R19, 0x7f, -R14 ;  /* 0x0000007f13127810 */ /* 0x001fc80007ffe80e */
[----:B------:R-:W-:Y:S01]  /*1840*/  IADD3 R15, PT, PT, R18, R15, RZ ;  /* 0x0000000f120f7210 */ /* 0x000fe20007ffe0ff */
[----:B-1----:R-:W-:-:S04]  /*1850*/  FFMA R16, R3, R17, 1 ;  /* 0x3f80000003107423 */ /* 0x002fc80000000011 */
[----:B------:R-:W-:-:S04]  /*1860*/  FFMA R3, R3, R16, R3 ;  /* 0x0000001003037223 */ /* 0x000fc80000000003 */
[----:B------:R-:W-:-:S04]  /*1870*/  FFMA R16, R0, R3, RZ ;  /* 0x0000000300107223 */ /* 0x000fc800000000ff */
[----:B------:R-:W-:-:S04]  /*1880*/  FFMA R20, R17, R16, R0 ;  /* 0x0000001011147223 */ /* 0x000fc80000000000 */
[----:B------:R-:W-:-:S04]  /*1890*/  FFMA R16, R3, R20, R16 ;  /* 0x0000001403107223 */ /* 0x000fc80000000010 */
[----:B------:R-:W-:-:S04]  /*18a0*/  FFMA R17, R17, R16, R0 ;  /* 0x0000001011117223 */ /* 0x000fc80000000000 */
[----:B------:R-:W-:-:S05]  /*18b0*/  FFMA R0, R3, R17, R16 ;  /* 0x0000001103007223 */ /* 0x000fca0000000010 */
[----:B------:R-:W-:-:S04]  /*18c0*/  SHF.R.U32.HI R14, RZ, 0x17, R0 ;  /* 0x00000017ff0e7819 */ /* 0x000fc80000011600 */
[----:B------:R-:W-:-:S04]  /*18d0*/  LOP3.LUT R14, R14, 0xff, RZ, 0xc0, !PT ;  /* 0x000000ff0e0e7812 */ /* 0x000fc800078ec0ff */
[----:B------:R-:W-:-:S05]  /*18e0*/  IADD3 R18, PT, PT, R14, R15, RZ ;  /* 0x0000000f0e127210 */ /* 0x000fca0007ffe0ff */
[----:B------:R-:W-:-:S05]  /*18f0*/  VIADD R14, R18, 0xffffffff ;  /* 0xffffffff120e7836 */ /* 0x000fca0000000000 */
[----:B------:R-:W-:-:S13]  /*1900*/  ISETP.GE.U32.AND P0, PT, R14, 0xfe, PT ;  /* 0x000000fe0e00780c */ /* 0x000fda0003f06070 */
[----:B------:R-:W-:Y:S05]  /*1910*/  @!P0 BRA `(.L_x_51) ;  /* 0x0000000000808947 */ /* 0x000fea0003800000 */
[----:B------:R-:W-:-:S13]  /*1920*/  ISETP.GT.AND P0, PT, R18, 0xfe, PT ;  /* 0x000000fe1200780c */ /* 0x000fda0003f04270 */
[----:B------:R-:W-:Y:S05]  /*1930*/  @P0 BRA `(.L_x_52) ;  /* 0x00000000006c0947 */ /* 0x000fea0003800000 */
[----:B------:R-:W-:-:S13]  /*1940*/  ISETP.GE.AND P0, PT, R18, 0x1, PT ;  /* 0x000000011200780c */ /* 0x000fda0003f06270 */
[----:B------:R-:W-:Y:S05]  /*1950*/  @P0 BRA `(.L_x_53) ;  /* 0x0000000000740947 */ /* 0x000fea0003800000 */
[----:B------:R-:W-:Y:S02]  /*1960*/  ISETP.GE.AND P0, PT, R18, -0x18, PT ;  /* 0xffffffe81200780c */ /* 0x000fe40003f06270 */
[----:B------:R-:W-:-:S11]  /*1970*/  LOP3.LUT R0, R0, 0x80000000, RZ, 0xc0, !PT ;  /* 0x8000000000007812 */ /* 0x000fd600078ec0ff */
[----:B------:R-:W-:Y:S05]  /*1980*/  @!P0 BRA `(.L_x_53) ;  /* 0x0000000000688947 */ /* 0x000fea0003800000 */
[CCC-:B------:R-:W-:Y:S01]  /*1990*/  FFMA.RZ R14, R3.reuse, R17.reuse, R16.reuse ;  /* 0x00000011030e7223 */ /* 0x1c0fe2000000c010 */
[C---:B------:R-:W-:Y:S02]  /*19a0*/  ISETP.NE.AND P2, PT, R18.reuse, RZ, PT ;  /* 0x000000ff1200720c */ /* 0x040fe40003f45270 */
[----:B------:R-:W-:Y:S02]  /*19b0*/  ISETP.NE.AND P1, PT, R18, RZ, PT ;  /* 0x000000ff1200720c */ /* 0x000fe40003f25270 */
[----:B------:R-:W-:Y:S01]  /*19c0*/  LOP3.LUT R15, R14, 0x7fffff, RZ, 0xc0, !PT ;  /* 0x007fffff0e0f7812 */ /* 0x000fe200078ec0ff */
[CCC-:B------:R-:W-:Y:S01]  /*19d0*/  FFMA.RP R14, R3.reuse, R17.reuse, R16.reuse ;  /* 0x00000011030e7223 */ /* 0x1c0fe20000008010 */
[----:B------:R-:W-:Y:S01]  /*19e0*/  FFMA.RM R3, R3, R17, R16 ;  /* 0x0000001103037223 */ /* 0x000fe20000004010 */
[----:B------:R-:W-:Y:S02]  /*19f0*/  IADD3 R16, PT, PT, R18, 0x20, RZ ;  /* 0x0000002012107810 */ /* 0x000fe40007ffe0ff */
[----:B------:R-:W-:-:S02]  /*1a00*/  LOP3.LUT R15, R15, 0x800000, RZ, 0xfc, !PT ;  /* 0x008000000f0f7812 */ /* 0x000fc400078efcff */
[----:B------:R-:W-:Y:S02]  /*1a10*/  IADD3 R17, PT, PT, -R18, RZ, RZ ;  /* 0x000000ff12117210 */ /* 0x000fe40007ffe1ff */
[----:B------:R-:W-:Y:S02]  /*1a20*/  SHF.L.U32 R16, R15, R16, RZ ;  /* 0x000000100f107219 */ /* 0x000fe400000006ff */
[----:B------:R-:W-:Y:S02]  /*1a30*/  FSETP.NEU.FTZ.AND P0, PT, R14, R3, PT ;  /* 0x000000030e00720b */ /* 0x000fe40003f1d000 */
[----:B------:R-:W-:Y:S02]  /*1a40*/  SEL R14, R17, RZ, P2 ;  /* 0x000000ff110e7207 */ /* 0x000fe40001000000 */
[----:B------:R-:W-:Y:S02]  /*1a50*/  ISETP.NE.AND P1, PT, R16, RZ, P1 ;  /* 0x000000ff1000720c */ /* 0x000fe40000f25270 */
[----:B------:R-:W-:-:S02]  /*1a60*/  SHF.R.U32.HI R14, RZ, R14, R15 ;  /* 0x0000000eff0e7219 */ /* 0x000fc4000001160f */
[----:B------:R-:W-:Y:S02]  /*1a70*/  PLOP3.LUT P0, PT, P0, P1, PT, 0xf8, 0x8f ;  /* 0x00000000008f781c */ /* 0x000fe40000703f70 */
[----:B------:R-:W-:Y:S02]  /*1a80*/  SHF.R.U32.HI R16, RZ, 0x1, R14 ;  /* 0x00000001ff107819 */ /* 0x000fe4000001160e */
[----:B------:R-:W-:-:S04]  /*1a90*/  SEL R3, RZ, 0x1, !P0 ;  /* 0x00000001ff037807 */ /* 0x000fc80004000000 */
[----:B------:R-:W-:-:S04]  /*1aa0*/  LOP3.LUT R3, R3, 0x1, R16, 0xf8, !PT ;  /* 0x0000000103037812 */ /* 0x000fc800078ef810 */
[----:B------:R-:W-:-:S04]  /*1ab0*/  LOP3.LUT R3, R3, R14, RZ, 0xc0, !PT ;  /* 0x0000000e03037212 */ /* 0x000fc800078ec0ff */
[----:B------:R-:W-:-:S04]  /*1ac0*/  IADD3 R3, PT, PT, R16, R3, RZ ;  /* 0x0000000310037210 */ /* 0x000fc80007ffe0ff */
[----:B------:R-:W-:Y:S01]  /*1ad0*/  LOP3.LUT R0, R3, R0, RZ, 0xfc, !PT ;  /* 0x0000000003007212 */ /* 0x000fe200078efcff */
[----:B------:R-:W-:Y:S06]  /*1ae0*/  BRA `(.L_x_53) ;  /* 0x0000000000107947 */ /* 0x000fec0003800000 */
.L_x_52:
[----:B------:R-:W-:-:S04]  /*1af0*/  LOP3.LUT R0, R0, 0x80000000, RZ, 0xc0, !PT ;  /* 0x8000000000007812 */ /* 0x000fc800078ec0ff */
[----:B------:R-:W-:Y:S01]  /*1b00*/  LOP3.LUT R0, R0, 0x7f800000, RZ, 0xfc, !PT ;  /* 0x7f80000000007812 */ /* 0x000fe200078efcff */
[----:B------:R-:W-:Y:S06]  /*1b10*/  BRA `(.L_x_53) ;  /* 0x0000000000047947 */ /* 0x000fec0003800000 */
.L_x_51:
[----:B------:R-:W-:-:S07]  /*1b20*/  LEA R0, R15, R0, 0x17 ;  /* 0x000000000f007211 */ /* 0x000fce00078eb8ff */
.L_x_53:
[----:B------:R-:W-:Y:S05]  /*1b30*/  BSYNC.RECONVERGENT B3 ;  /* 0x0000000000037941 */ /* 0x000fea0003800200 */
.L_x_50:
[----:B------:R-:W-:Y:S05]  /*1b40*/  BRA `(.L_x_54) ;  /* 0x0000000000207947 */ /* 0x000fea0003800000 */
.L_x_49:
[----:B------:R-:W-:-:S04]  /*1b50*/  LOP3.LUT R0, R3, 0x80000000, R0, 0x48, !PT ;  /* 0x8000000003007812 */ /* 0x000fc800078e4800 */
[----:B------:R-:W-:Y:S01]  /*1b60*/  LOP3.LUT R0, R0, 0x7f800000, RZ, 0xfc, !PT ;  /* 0x7f80000000007812 */ /* 0x000fe200078efcff */
[----:B------:R-:W-:Y:S06]  /*1b70*/  BRA `(.L_x_54) ;  /* 0x0000000000147947 */ /* 0x000fec0003800000 */
.L_x_48:
[----:B------:R-:W-:Y:S01]  /*1b80*/  LOP3.LUT R0, R3, 0x80000000, R0, 0x48, !PT ;  /* 0x8000000003007812 */ /* 0x000fe200078e4800 */
[----:B------:R-:W-:Y:S06]  /*1b90*/  BRA `(.L_x_54) ;  /* 0x00000000000c7947 */ /* 0x000fec0003800000 */
.L_x_47:
[----:B------:R-:W0:Y:S01]  /*1ba0*/  MUFU.RSQ R0, -QNAN ;  /* 0xffc0000000007908 */ /* 0x000e220000001400 */
[----:B------:R-:W-:Y:S05]  /*1bb0*/  BRA `(.L_x_54) ;  /* 0x0000000000047947 */ /* 0x000fea0003800000 */
.L_x_46:
[----:B------:R-:W-:-:S07]  /*1bc0*/  FADD.FTZ R0, R0, R3 ;  /* 0x0000000300007221 */ /* 0x000fce0000010000 */
.L_x_54:
[----:B------:R-:W-:Y:S05]  /*1bd0*/  BSYNC.RECONVERGENT B2 ;  /* 0x0000000000027941 */ /* 0x000fea0003800200 */
.L_x_44:
[----:B------:R-:W-:-:S04]  /*1be0*/  HFMA2 R3, -RZ, RZ, 0, 0 ;  /* 0x00000000ff037431 */ /* 0x000fc800000001ff */
[----:B0-----:R-:W-:Y:S05]  /*1bf0*/  RET.REL.NODEC R2 `(_Z6kernelP6SpherePh) ;  /* 0xffffffe402007950 */ /* 0x001fea0003c3ffff */
.L_x_55:
[----:B------:R-:W-:-:S00]  /*1c00*/  BRA `(.L_x_55) ;  /* 0xfffffffc00fc7947 */ /* 0x000fc0000383ffff */
[----:B------:R-:W-:-:S00]  /*1c10*/  NOP ;  /* 0x0000000000007918 */ /* 0x000fc00000000000 */
        /* <DEDUP_REMOVED lines=14> */
.L_x_57:


//--------------------- .nv.shared.reserved.0     --------------------------
	.section	.nv.shared.reserved.0,"aw",@nobits
	.weak		__nv_reservedSMEM_offset_0_alias
	.size		__nv_reservedSMEM_offset_0_alias, 0, 64
	.other		__nv_reservedSMEM_offset_0_alias,@"STO_CUDA_RESERVED_SHARED STV_DEFAULT"
__nv_reservedSMEM_offset_0_alias:
	.zero		0
	.zero		64


//--------------------- .nv.constant0._Z6kernelP6SpherePh --------------------------
	.section	.nv.constant0._Z6kernelP6SpherePh,"a",@progbits
	.sectionflags	@""
	.align	4
.nv.constant0._Z6kernelP6SpherePh:
	.zero		912


//--------------------- SYMBOLS --------------------------

	.type		.nv.reservedSmem.offset0,@object
	.size		.nv.reservedSmem.offset0,0x4
